//
// Generated by NVIDIA NVVM Compiler
//
// Compiler Build ID: CL-36424714
// Cuda compilation tools, release 13.0, V13.0.88
// Based on NVVM 20.0.0
//

.version 9.0
.target sm_100
.address_size 64

	// .globl	_Z18convertTograyScaleP5ImageS0_ii

.visible .entry _Z18convertTograyScaleP5ImageS0_ii(
	.param .u64 .ptr .align 1 _Z18convertTograyScaleP5ImageS0_ii_param_0,
	.param .u64 .ptr .align 1 _Z18convertTograyScaleP5ImageS0_ii_param_1,
	.param .u32 _Z18convertTograyScaleP5ImageS0_ii_param_2,
	.param .u32 _Z18convertTograyScaleP5ImageS0_ii_param_3
)
{
	.reg .pred 	%p<4>;
	.reg .b16 	%rs<5>;
	.reg .b32 	%r<15>;
	.reg .b32 	%f<7>;
	.reg .b64 	%rd<8>;

	ld.param.u64 	%rd1, [_Z18convertTograyScaleP5ImageS0_ii_param_0];
	ld.param.u64 	%rd2, [_Z18convertTograyScaleP5ImageS0_ii_param_1];
	ld.param.u32 	%r3, [_Z18convertTograyScaleP5ImageS0_ii_param_2];
	ld.param.u32 	%r4, [_Z18convertTograyScaleP5ImageS0_ii_param_3];
	mov.u32 	%r6, %ctaid.y;
	mov.u32 	%r7, %ntid.y;
	mov.u32 	%r8, %tid.y;
	mad.lo.s32 	%r9, %r6, %r7, %r8;
	mov.u32 	%r10, %ctaid.x;
	mov.u32 	%r11, %ntid.x;
	mov.u32 	%r12, %tid.x;
	mad.lo.s32 	%r2, %r10, %r11, %r12;
	setp.ge.s32 	%p1, %r2, %r3;
	setp.ge.s32 	%p2, %r9, %r4;
	or.pred  	%p3, %p1, %p2;
	@%p3 bra 	$L__BB0_2;
	cvta.to.global.u64 	%rd3, %rd1;
	cvta.to.global.u64 	%rd4, %rd2;
	mad.lo.s32 	%r13, %r3, %r9, %r2;
	mul.wide.s32 	%rd5, %r13, 3;
	add.s64 	%rd6, %rd3, %rd5;
	ld.global.u8 	%rs1, [%rd6];
	ld.global.u8 	%rs2, [%rd6+1];
	ld.global.u8 	%rs3, [%rd6+2];
	cvt.rn.f32.u16 	%f1, %rs1;
	cvt.rn.f32.u16 	%f2, %rs2;
	mul.f32 	%f3, %f2, 0f3F35C28F;
	fma.rn.f32 	%f4, %f1, 0f3E570A3D, %f3;
	cvt.rn.f32.u16 	%f5, %rs3;
	fma.rn.f32 	%f6, %f5, 0f3D8F5C29, %f4;
	cvt.rzi.u32.f32 	%r14, %f6;
	cvt.u16.u32 	%rs4, %r14;
	add.s64 	%rd7, %rd4, %rd5;
	st.global.u8 	[%rd7], %rs4;
	st.global.u8 	[%rd7+1], %rs4;
	st.global.u8 	[%rd7+2], %rs4;
$L__BB0_2:
	ret;

}


// ===== COMPILED SASS (sm_100) =====

	.target	sm_100

	.elftype	@"ET_EXEC"


//--------------------- .note.nv.tkinfo           --------------------------
	.section	.note.nv.tkinfo,"",@"SHT_NOTE"
	.sectionflags	@"SHF_NOTE_NV_TKINFO"
	.tkinfo
        /*0018*/ 	.word	0x00000002
        /*0030*/ 	.string	""
        /*0030*/ 	.string	"ptxas"
        /*0030*/ 	.string	"Cuda compilation tools, release 13.0, V13.0.88"
        /*0030*/ 	.string	"Build cuda_13.0.r13.0/compiler.36424714_0"
        /*0030*/ 	.string	"-arch sm_100 -m 64 "



//--------------------- .note.nv.cuinfo           --------------------------
	.section	.note.nv.cuinfo,"",@"SHT_NOTE"
	.sectionflags	@"SHF_NOTE_NV_CUINFO"
        /*0018*/ 	.short	0x0002
        /*001a*/ 	.short	0x0064
        /*001c*/ 	.short	0x0082
	.zero		2


//--------------------- .nv.info                  --------------------------
	.section	.nv.info,"",@"SHT_CUDA_INFO"
	.align	4


	//----- nvinfo : EIATTR_REGCOUNT
	.align		4
        /*0000*/ 	.byte	0x04, 0x2f
        /*0002*/ 	.short	(.L_1 - .L_0)
	.align		4
.L_0:
        /*0004*/ 	.word	index@(_Z18convertTograyScaleP5ImageS0_ii)
        /*0008*/ 	.word	0x0000000e


	//----- nvinfo : EIATTR_FRAME_SIZE
	.align		4
.L_1:
        /*000c*/ 	.byte	0x04, 0x11
        /*000e*/ 	.short	(.L_3 - .L_2)
	.align		4
.L_2:
        /*0010*/ 	.word	index@(_Z18convertTograyScaleP5ImageS0_ii)
        /*0014*/ 	.word	0x00000000


	//----- nvinfo : EIATTR_MIN_STACK_SIZE
	.align		4
.L_3:
        /*0018*/ 	.byte	0x04, 0x12
        /*001a*/ 	.short	(.L_5 - .L_4)
	.align		4
.L_4:
        /*001c*/ 	.word	index@(_Z18convertTograyScaleP5ImageS0_ii)
        /*0020*/ 	.word	0x00000000
.L_5:


//--------------------- .nv.compat                --------------------------
	.section	.nv.compat,"",@"SHT_CUDA_COMPAT_INFO"
	.align	4
        /*0000*/ 	.byte	0x02, 0x09, 0x00, 0x00, 0x02, 0x02, 0x01, 0x00, 0x02, 0x05, 0x05, 0x00, 0x03, 0x07, 0x01, 0x01
        /*0010*/ 	.byte	0x02, 0x03, 0x00, 0x00, 0x02, 0x06, 0x01, 0x00, 0x04, 0x0b, 0x08, 0x00, 0x09, 0x00, 0x00, 0x00
        /*0020*/ 	.byte	0x00, 0x00, 0x00, 0x00


//--------------------- .nv.info._Z18convertTograyScaleP5ImageS0_ii --------------------------
	.section	.nv.info._Z18convertTograyScaleP5ImageS0_ii,"",@"SHT_CUDA_INFO"
	.sectionflags	@""
	.align	4


	//----- nvinfo : EIATTR_CUDA_API_VERSION
	.align		4
        /*0000*/ 	.byte	0x04, 0x37
        /*0002*/ 	.short	(.L_7 - .L_6)
.L_6:
        /*0004*/ 	.word	0x00000082


	//----- nvinfo : EIATTR_KPARAM_INFO
	.align		4
.L_7:
        /*0008*/ 	.byte	0x04, 0x17
        /*000a*/ 	.short	(.L_9 - .L_8)
.L_8:
        /*000c*/ 	.word	0x00000000
        /*0010*/ 	.short	0x0003
        /*0012*/ 	.short	0x0014
        /*0014*/ 	.byte	0x00, 0xf0, 0x11, 0x00


	//----- nvinfo : EIATTR_KPARAM_INFO
	.align		4
.L_9:
        /*0018*/ 	.byte	0x04, 0x17
        /*001a*/ 	.short	(.L_11 - .L_10)
.L_10:
        /*001c*/ 	.word	0x00000000
        /*0020*/ 	.short	0x0002
        /*0022*/ 	.short	0x0010
        /*0024*/ 	.byte	0x00, 0xf0, 0x11, 0x00


	//----- nvinfo : EIATTR_KPARAM_INFO
	.align		4
.L_11:
        /*0028*/ 	.byte	0x04, 0x17
        /*002a*/ 	.short	(.L_13 - .L_12)
.L_12:
        /*002c*/ 	.word	0x00000000
        /*0030*/ 	.short	0x0001
        /*0032*/ 	.short	0x0008
        /*0034*/ 	.byte	0x00, 0xf5, 0x21, 0x00


	//----- nvinfo : EIATTR_KPARAM_INFO
	.align		4
.L_13:
        /*0038*/ 	.byte	0x04, 0x17
        /*003a*/ 	.short	(.L_15 - .L_14)
.L_14:
        /*003c*/ 	.word	0x00000000
        /*0040*/ 	.short	0x0000
        /*0042*/ 	.short	0x0000
        /*0044*/ 	.byte	0x00, 0xf5, 0x21, 0x00


	//----- nvinfo : EIATTR_SPARSE_MMA_MASK
	.align		4
.L_15:
        /*0048*/ 	.byte	0x03, 0x50
        /*004a*/ 	.short	0x0000


	//----- nvinfo : EIATTR_MAXREG_COUNT
	.align		4
        /*004c*/ 	.byte	0x03, 0x1b
        /*004e*/ 	.short	0x00ff


	//----- nvinfo : EIATTR_MERCURY_ISA_VERSION
	.align		4
        /*0050*/ 	.byte	0x03, 0x5f
        /*0052*/ 	.short	0x0101


	//----- nvinfo : EIATTR_VRC_CTA_INIT_COUNT
	.align		4
        /*0054*/ 	.byte	0x02, 0x4a
	.zero		1
	.zero		1


	//----- nvinfo : EIATTR_EXIT_INSTR_OFFSETS
	.align		4
        /*0058*/ 	.byte	0x04, 0x1c
        /*005a*/ 	.short	(.L_17 - .L_16)


	//   ....[0]....
.L_16:
        /*005c*/ 	.word	0x000000c0


	//   ....[1]....
        /*0060*/ 	.word	0x00000200


	//----- nvinfo : EIATTR_CBANK_PARAM_SIZE
	.align		4
.L_17:
        /*0064*/ 	.byte	0x03, 0x19
        /*0066*/ 	.short	0x0018


	//----- nvinfo : EIATTR_PARAM_CBANK
	.align		4
        /*0068*/ 	.byte	0x04, 0x0a
        /*006a*/ 	.short	(.L_19 - .L_18)
	.align		4
.L_18:
        /*006c*/ 	.word	index@(.nv.constant0._Z18convertTograyScaleP5ImageS0_ii)
        /*0070*/ 	.short	0x0380
        /*0072*/ 	.short	0x0018


	//----- nvinfo : EIATTR_SW_WAR
	.align		4
.L_19:
        /*0074*/ 	.byte	0x04, 0x36
        /*0076*/ 	.short	(.L_21 - .L_20)
.L_20:
        /*0078*/ 	.word	0x00000008
.L_21:


//--------------------- .nv.callgraph             --------------------------
	.section	.nv.callgraph,"",@"SHT_CUDA_CALLGRAPH"
	.align	4
	.sectionentsize	8
	.align		4
        /*0000*/ 	.word	0x00000000
	.align		4
        /*0004*/ 	.word	0xffffffff
	.align		4
        /*0008*/ 	.word	0x00000000
	.align		4
        /*000c*/ 	.word	0xfffffffe
	.align		4
        /*0010*/ 	.word	0x00000000
	.align		4
        /*0014*/ 	.word	0xfffffffd
	.align		4
        /*0018*/ 	.word	0x00000000
	.align		4
        /*001c*/ 	.word	0xfffffffc


//--------------------- .text._Z18convertTograyScaleP5ImageS0_ii --------------------------
	.section	.text._Z18convertTograyScaleP5ImageS0_ii,"ax",@progbits
	.align	128
        .global         _Z18convertTograyScaleP5ImageS0_ii
        .type           _Z18convertTograyScaleP5ImageS0_ii,@function
        .size           _Z18convertTograyScaleP5ImageS0_ii,(.L_x_1 - _Z18convertTograyScaleP5ImageS0_ii)
        .other          _Z18convertTograyScaleP5ImageS0_ii,@"STO_CUDA_ENTRY STV_DEFAULT"
_Z18convertTograyScaleP5ImageS0_ii:
.text._Z18convertTograyScaleP5ImageS0_ii:
[----:B------:R-:W-:Y:S01]  /*0000*/  LDC R1, c[0x0][0x37c] ;  /* 0x0000df00ff017b82 */ /* 0x000fe20000000800 */
[----:B------:R-:W0:Y:S07]  /*0010*/  S2R R3, SR_TID.Y ;  /* 0x0000000000037919 */ /* 0x000e2e0000002200 */
[----:B------:R-:W0:Y:S01]  /*0020*/  S2UR UR4, SR_CTAID.Y ;  /* 0x00000000000479c3 */ /* 0x000e220000002600 */
[----:B------:R-:W1:Y:S01]  /*0030*/  LDCU.64 UR6, c[0x0][0x390] ;  /* 0x00007200ff0677ac */ /* 0x000e620008000a00 */
[----:B------:R-:W2:Y:S06]  /*0040*/  S2R R2, SR_TID.X ;  /* 0x0000000000027919 */ /* 0x000eac0000002100 */
[----:B------:R-:W0:Y:S08]  /*0050*/  LDC R0, c[0x0][0x364] ;  /* 0x0000d900ff007b82 */ /* 0x000e300000000800 */
[----:B------:R-:W2:Y:S08]  /*0060*/  S2UR UR5, SR_CTAID.X ;  /* 0x00000000000579c3 */ /* 0x000eb00000002500 */
[----:B------:R-:W2:Y:S01]  /*0070*/  LDC R5, c[0x0][0x360] ;  /* 0x0000d800ff057b82 */ /* 0x000ea20000000800 */
[----:B0-----:R-:W-:-:S05]  /*0080*/  IMAD R0, R0, UR4, R3 ;  /* 0x0000000400007c24 */ /* 0x001fca000f8e0203 */
[----:B-1----:R-:W-:Y:S01]  /*0090*/  ISETP.GE.AND P0, PT, R0, UR7, PT ;  /* 0x0000000700007c0c */ /* 0x002fe2000bf06270 */
[----:B--2---:R-:W-:-:S05]  /*00a0*/  IMAD R5, R5, UR5, R2 ;  /* 0x0000000505057c24 */ /* 0x004fca000f8e0202 */
[----:B------:R-:W-:-:S13]  /*00b0*/  ISETP.GE.OR P0, PT, R5, UR6, P0 ;  /* 0x0000000605007c0c */ /* 0x000fda0008706670 */
[----:B------:R-:W-:Y:S05]  /*00c0*/  @P0 EXIT ;  /* 0x000000000000094d */ /* 0x000fea0003800000 */
[----:B------:R-:W0:Y:S01]  /*00d0*/  LDC.64 R2, c[0x0][0x380] ;  /* 0x0000e000ff027b82 */ /* 0x000e220000000a00 */
[----:B------:R-:W1:Y:S01]  /*00e0*/  LDCU.64 UR4, c[0x0][0x358] ;  /* 0x00006b00ff0477ac */ /* 0x000e620008000a00 */
[----:B------:R-:W-:-:S04]  /*00f0*/  IMAD R7, R0, UR6, R5 ;  /* 0x0000000600077c24 */ /* 0x000fc8000f8e0205 */
[----:B0-----:R-:W-:-:S05]  /*0100*/  IMAD.WIDE R2, R7, 0x3, R2 ;  /* 0x0000000307027825 */ /* 0x001fca00078e0202 */
[----:B-1----:R-:W2:Y:S04]  /*0110*/  LDG.E.U8 R4, desc[UR4][R2.64+0x1] ;  /* 0x0000010402047981 */ /* 0x002ea8000c1e1100 */
[----:B------:R-:W3:Y:S04]  /*0120*/  LDG.E.U8 R0, desc[UR4][R2.64] ;  /* 0x0000000402007981 */ /* 0x000ee8000c1e1100 */
[----:B------:R-:W4:Y:S01]  /*0130*/  LDG.E.U8 R6, desc[UR4][R2.64+0x2] ;  /* 0x0000020402067981 */ /* 0x000f22000c1e1100 */
[----:B--2---:R-:W-:Y:S02]  /*0140*/  I2FP.F32.U32 R8, R4 ;  /* 0x0000000400087245 */ /* 0x004fe40000201000 */
[----:B------:R-:W0:Y:S01]  /*0150*/  LDC.64 R4, c[0x0][0x388] ;  /* 0x0000e200ff047b82 */ /* 0x000e220000000a00 */
[----:B---3--:R-:W-:-:S02]  /*0160*/  I2FP.F32.U32 R0, R0 ;  /* 0x0000000000007245 */ /* 0x008fc40000201000 */
[----:B------:R-:W-:Y:S01]  /*0170*/  FMUL R9, R8, 0.70999997854232788086 ;  /* 0x3f35c28f08097820 */ /* 0x000fe20000400000 */
[----:B----4-:R-:W-:-:S03]  /*0180*/  I2FP.F32.U32 R11, R6 ;  /* 0x00000006000b7245 */ /* 0x010fc60000201000 */
[----:B------:R-:W-:-:S04]  /*0190*/  FFMA R0, R0, 0.20999999344348907471, R9 ;  /* 0x3e570a3d00007823 */ /* 0x000fc80000000009 */
[----:B------:R-:W-:-:S04]  /*01a0*/  FFMA R0, R11, 0.070000000298023223877, R0 ;  /* 0x3d8f5c290b007823 */ /* 0x000fc80000000000 */
[----:B------:R-:W1:Y:S01]  /*01b0*/  F2I.U32.TRUNC.NTZ R9, R0 ;  /* 0x0000000000097305 */ /* 0x000e62000020f000 */
[----:B0-----:R-:W-:-:S05]  /*01c0*/  IMAD.WIDE R4, R7, 0x3, R4 ;  /* 0x0000000307047825 */ /* 0x001fca00078e0204 */
[----:B-1----:R-:W-:Y:S04]  /*01d0*/  STG.E.U8 desc[UR4][R4.64], R9 ;  /* 0x0000000904007986 */ /* 0x002fe8000c101104 */
[----:B------:R-:W-:Y:S04]  /*01e0*/  STG.E.U8 desc[UR4][R4.64+0x1], R9 ;  /* 0x0000010904007986 */ /* 0x000fe8000c101104 */
[----:B------:R-:W-:Y:S01]  /*01f0*/  STG.E.U8 desc[UR4][R4.64+0x2], R9 ;  /* 0x0000020904007986 */ /* 0x000fe2000c101104 */
[----:B------:R-:W-:Y:S05]  /*0200*/  EXIT ;  /* 0x000000000000794d */ /* 0x000fea0003800000 */
.L_x_0:
[----:B------:R-:W-:-:S00]  /*0210*/  BRA `(.L_x_0) ;  /* 0xfffffffc00fc7947 */ /* 0x000fc0000383ffff */
[----:B------:R-:W-:-:S00]  /*0220*/  NOP ;  /* 0x0000000000007918 */ /* 0x000fc00000000000 */
        /* <DEDUP_REMOVED lines=13> */
.L_x_1:


//--------------------- .nv.shared.reserved.0     --------------------------
	.section	.nv.shared.reserved.0,"aw",@nobits
	.weak		__nv_reservedSMEM_offset_0_alias
	.size		__nv_reservedSMEM_offset_0_alias, 0, 64
	.other		__nv_reservedSMEM_offset_0_alias,@"STO_CUDA_RESERVED_SHARED STV_DEFAULT"
__nv_reservedSMEM_offset_0_alias:
	.zero		0
	.zero		64


//--------------------- .nv.constant0._Z18convertTograyScaleP5ImageS0_ii --------------------------
	.section	.nv.constant0._Z18convertTograyScaleP5ImageS0_ii,"a",@progbits
	.sectionflags	@""
	.align	4
.nv.constant0._Z18convertTograyScaleP5ImageS0_ii:
	.zero		920


//--------------------- SYMBOLS --------------------------

	.type		.nv.reservedSmem.offset0,@object
	.size		.nv.reservedSmem.offset0,0x4
